	.headerflags	@"EF_CUDA_TEXMODE_UNIFIED EF_CUDA_64BIT_ADDRESS EF_CUDA_ACCELERATORS EF_CUDA_SM90 EF_CUDA_VIRTUAL_SM(EF_CUDA_SM90)"
	.elftype	@"ET_EXEC"


//--------------------- .nv.info                  --------------------------
	.section	.nv.info,"",@"SHT_CUDA_INFO"
	.align	4


	//----- nvinfo : EIATTR_REGCOUNT
	.align		4
        /*0000*/ 	.byte	0x04, 0x2f
        /*0002*/ 	.short	(.L_1 - .L_0)
	.align		4
.L_0:
        /*0004*/ 	.word	index@(triton_poi_fused_convolution_max_pool2d_with_indices_relu_17)
        /*0008*/ 	.word	0x0000000c


	//----- nvinfo : EIATTR_MIN_STACK_SIZE
	.align		4
.L_1:
        /*000c*/ 	.byte	0x04, 0x12
        /*000e*/ 	.short	(.L_3 - .L_2)
	.align		4
.L_2:
        /*0010*/ 	.word	index@(triton_poi_fused_convolution_max_pool2d_with_indices_relu_17)
        /*0014*/ 	.word	0x00000000


	//----- nvinfo : EIATTR_FRAME_SIZE
	.align		4
.L_3:
        /*0018*/ 	.byte	0x04, 0x11
        /*001a*/ 	.short	(.L_5 - .L_4)
	.align		4
.L_4:
        /*001c*/ 	.word	index@(triton_poi_fused_convolution_max_pool2d_with_indices_relu_17)
        /*0020*/ 	.word	0x00000000


	//----- nvinfo : EIATTR_MIN_STACK_SIZE
	.align		4
.L_5:
        /*0024*/ 	.byte	0x04, 0x12
        /*0026*/ 	.short	(.L_7 - .L_6)
	.align		4
.L_6:
        /*0028*/ 	.word	index@(triton_poi_fused_convolution_max_pool2d_with_indices_relu_17)
        /*002c*/ 	.word	0x00000000
.L_7:


//--------------------- .nv.info.triton_poi_fused_convolution_max_pool2d_with_indices_relu_17 --------------------------
	.section	.nv.info.triton_poi_fused_convolution_max_pool2d_with_indices_relu_17,"",@"SHT_CUDA_INFO"
	.sectionflags	@""
	.align	4


	//----- nvinfo : EIATTR_CUDA_API_VERSION
	.align		4
        /*0000*/ 	.byte	0x04, 0x37
        /*0002*/ 	.short	(.L_9 - .L_8)
.L_8:
        /*0004*/ 	.word	0x0000007c


	//----- nvinfo : EIATTR_KPARAM_INFO
	.align		4
.L_9:
        /*0008*/ 	.byte	0x04, 0x17
        /*000a*/ 	.short	(.L_11 - .L_10)
.L_10:
        /*000c*/ 	.word	0x00000000
        /*0010*/ 	.short	0x0002
        /*0012*/ 	.short	0x0010
        /*0014*/ 	.byte	0x00, 0xf0, 0x11, 0x00


	//----- nvinfo : EIATTR_KPARAM_INFO
	.align		4
.L_11:
        /*0018*/ 	.byte	0x04, 0x17
        /*001a*/ 	.short	(.L_13 - .L_12)
.L_12:
        /*001c*/ 	.word	0x00000000
        /*0020*/ 	.short	0x0001
        /*0022*/ 	.short	0x0008
        /*0024*/ 	.byte	0x00, 0xf4, 0x21, 0x00


	//----- nvinfo : EIATTR_KPARAM_INFO
	.align		4
.L_13:
        /*0028*/ 	.byte	0x04, 0x17
        /*002a*/ 	.short	(.L_15 - .L_14)
.L_14:
        /*002c*/ 	.word	0x00000000
        /*0030*/ 	.short	0x0000
        /*0032*/ 	.short	0x0000
        /*0034*/ 	.byte	0x00, 0xf4, 0x21, 0x00


	//----- nvinfo : EIATTR_SPARSE_MMA_MASK
	.align		4
.L_15:
        /*0038*/ 	.byte	0x03, 0x50
        /*003a*/ 	.short	0x0000


	//----- nvinfo : EIATTR_MAXREG_COUNT
	.align		4
        /*003c*/ 	.byte	0x03, 0x1b
        /*003e*/ 	.short	0x00ff


	//----- nvinfo : EIATTR_EXIT_INSTR_OFFSETS
	.align		4
        /*0040*/ 	.byte	0x04, 0x1c
        /*0042*/ 	.short	(.L_17 - .L_16)


	//   ....[0]....
.L_16:
        /*0044*/ 	.word	0x00000190


	//----- nvinfo : EIATTR_REQNTID
	.align		4
.L_17:
        /*0048*/ 	.byte	0x04, 0x10
        /*004a*/ 	.short	(.L_19 - .L_18)
.L_18:
        /*004c*/ 	.word	0x00000100
        /*0050*/ 	.word	0x00000001
        /*0054*/ 	.word	0x00000001


	//----- nvinfo : EIATTR_CBANK_PARAM_SIZE
	.align		4
.L_19:
        /*0058*/ 	.byte	0x03, 0x19
        /*005a*/ 	.short	0x0014


	//----- nvinfo : EIATTR_PARAM_CBANK
	.align		4
        /*005c*/ 	.byte	0x04, 0x0a
        /*005e*/ 	.short	(.L_21 - .L_20)
	.align		4
.L_20:
        /*0060*/ 	.word	index@(.nv.constant0.triton_poi_fused_convolution_max_pool2d_with_indices_relu_17)
        /*0064*/ 	.short	0x0210
        /*0066*/ 	.short	0x0014


	//----- nvinfo : EIATTR_SW_WAR
	.align		4
.L_21:
        /*0068*/ 	.byte	0x04, 0x36
        /*006a*/ 	.short	(.L_23 - .L_22)
.L_22:
        /*006c*/ 	.word	0x00000008
.L_23:


//--------------------- .nv.callgraph             --------------------------
	.section	.nv.callgraph,"",@"SHT_CUDA_CALLGRAPH"
	.align	4
	.sectionentsize	8
	.align		4
        /*0000*/ 	.word	0x00000000
	.align		4
        /*0004*/ 	.word	0xffffffff
	.align		4
        /*0008*/ 	.word	0x00000000
	.align		4
        /*000c*/ 	.word	0xfffffffe
	.align		4
        /*0010*/ 	.word	0x00000000
	.align		4
        /*0014*/ 	.word	0xfffffffd
	.align		4
        /*0018*/ 	.word	0x00000000
	.align		4
        /*001c*/ 	.word	0xfffffffc


//--------------------- .text.triton_poi_fused_convolution_max_pool2d_with_indices_relu_17 --------------------------
	.section	.text.triton_poi_fused_convolution_max_pool2d_with_indices_relu_17,"ax",@progbits
	.align	128
        .global         triton_poi_fused_convolution_max_pool2d_with_indices_relu_17
        .type           triton_poi_fused_convolution_max_pool2d_with_indices_relu_17,@function
        .size           triton_poi_fused_convolution_max_pool2d_with_indices_relu_17,(.L_x_1 - triton_poi_fused_convolution_max_pool2d_with_indices_relu_17)
        .other          triton_poi_fused_convolution_max_pool2d_with_indices_relu_17,@"STO_CUDA_ENTRY STV_DEFAULT"
triton_poi_fused_convolution_max_pool2d_with_indices_relu_17:
.text.triton_poi_fused_convolution_max_pool2d_with_indices_relu_17:
[----:B------:R-:W-:Y:S01]  /*0000*/  LDC R1, c[0x0][0x28] ;  /* 0x00000a00ff017b82 */ /* 0x000fe20000000800 */
[----:B------:R-:W1:Y:S07]  /*0010*/  S2R R0, SR_TID.X ;  /* 0x0000000000007919 */ /* 0x000e6e0000002100 */
[----:B------:R-:W2:Y:S01]  /*0020*/  LDC.64 R4, c[0x0][0x218] ;  /* 0x00008600ff047b82 */ /* 0x000ea20000000a00 */
[----:B------:R-:W-:Y:S01]  /*0030*/  ULDC.64 UR4, c[0x0][0x208] ;  /* 0x0000820000047ab9 */ /* 0x000fe20000000a00 */
[----:B------:R-:W3:Y:S06]  /*0040*/  S2R R7, SR_CTAID.X ;  /* 0x0000000000077919 */ /* 0x000eec0000002500 */
[----:B------:R-:W4:Y:S01]  /*0050*/  LDC.64 R2, c[0x0][0x210] ;  /* 0x00008400ff027b82 */ /* 0x000f220000000a00 */
[----:B-1----:R-:W-:Y:S01]  /*0060*/  IMAD.SHL.U32 R0, R0, 0x2, RZ ;  /* 0x0000000200007824 */ /* 0x002fe200078e00ff */
[----:B---3--:R-:W-:-:S04]  /*0070*/  SHF.R.S32.HI R6, RZ, 0x16, R7 ;  /* 0x00000016ff067819 */ /* 0x008fc80000011407 */
[----:B------:R-:W-:-:S05]  /*0080*/  LOP3.LUT R0, R0, 0x1fe, RZ, 0xc0, !PT ;  /* 0x000001fe00007812 */ /* 0x000fca00078ec0ff */
[----:B------:R-:W-:Y:S01]  /*0090*/  IMAD R7, R7, 0x200, R0 ;  /* 0x0000020007077824 */ /* 0x000fe200078e0200 */
[----:B------:R-:W-:-:S03]  /*00a0*/  SGXT R0, R6, 0x1 ;  /* 0x000000010600781a */ /* 0x000fc60000000200 */
[----:B----4-:R-:W-:Y:S01]  /*00b0*/  IMAD.WIDE R2, R7, 0x4, R2 ;  /* 0x0000000407027825 */ /* 0x010fe200078e0202 */
[----:B------:R-:W-:-:S04]  /*00c0*/  LEA.HI R0, R0, R7, RZ, 0x9 ;  /* 0x0000000700007211 */ /* 0x000fc800078f48ff */
[----:B------:R-:W-:-:S05]  /*00d0*/  LOP3.LUT R0, R0, 0xfffffe00, RZ, 0xc0, !PT ;  /* 0xfffffe0000007812 */ /* 0x000fca00078ec0ff */
[----:B------:R-:W-:Y:S02]  /*00e0*/  IMAD.IADD R9, R7, 0x1, -R0 ;  /* 0x0000000107097824 */ /* 0x000fe400078e0a00 */
[----:B------:R-:W3:Y:S02]  /*00f0*/  LDG.E.64 R6, desc[UR4][R2.64] ;  /* 0x0000000402067981 */ /* 0x000ee4000c1e1b00 */
[----:B--2---:R-:W-:-:S06]  /*0100*/  IMAD.WIDE R4, R9, 0x4, R4 ;  /* 0x0000000409047825 */ /* 0x004fcc00078e0204 */
[----:B------:R-:W3:Y:S02]  /*0110*/  LDG.E.EL.64 R4, desc[UR4][R4.64] ;  /* 0x0000000404047981 */ /* 0x000ee4000c2e1b00 */
[C---:B---3--:R-:W-:Y:S01]  /*0120*/  FSETP.GEU.AND P0, PT, R6.reuse, -R4, PT ;  /* 0x800000040600720b */ /* 0x048fe20003f0e000 */
[----:B------:R-:W-:Y:S01]  /*0130*/  FADD R6, R6, R4 ;  /* 0x0000000406067221 */ /* 0x000fe20000000000 */
[C---:B------:R-:W-:Y:S01]  /*0140*/  FADD R0, R7.reuse, R5 ;  /* 0x0000000507007221 */ /* 0x040fe20000000000 */
[----:B------:R-:W-:-:S03]  /*0150*/  FSETP.GEU.AND P1, PT, R7, -R5, PT ;  /* 0x800000050700720b */ /* 0x000fc60003f2e000 */
[----:B------:R-:W-:Y:S02]  /*0160*/  FSEL R6, R6, RZ, P0 ;  /* 0x000000ff06067208 */ /* 0x000fe40000000000 */
[----:B------:R-:W-:-:S05]  /*0170*/  FSEL R7, R0, RZ, P1 ;  /* 0x000000ff00077208 */ /* 0x000fca0000800000 */
[----:B------:R-:W-:Y:S01]  /*0180*/  STG.E.64 desc[UR4][R2.64], R6 ;  /* 0x0000000602007986 */ /* 0x000fe2000c101b04 */
[----:B------:R-:W-:Y:S05]  /*0190*/  EXIT ;  /* 0x000000000000794d */ /* 0x000fea0003800000 */
.L_x_0:
[----:B------:R-:W-:-:S00]  /*01a0*/  BRA `(.L_x_0) ;  /* 0xfffffffc00fc7947 */ /* 0x000fc0000383ffff */
[----:B------:R-:W-:-:S00]  /*01b0*/  NOP ;  /* 0x0000000000007918 */ /* 0x000fc00000000000 */
        /* <DEDUP_REMOVED lines=12> */
.L_x_1:


//--------------------- .nv.constant0.triton_poi_fused_convolution_max_pool2d_with_indices_relu_17 --------------------------
	.section	.nv.constant0.triton_poi_fused_convolution_max_pool2d_with_indices_relu_17,"a",@progbits
	.sectionflags	@""
	.align	4
.nv.constant0.triton_poi_fused_convolution_max_pool2d_with_indices_relu_17:
	.zero		548
